	.headerflags	@"EF_CUDA_TEXMODE_UNIFIED EF_CUDA_64BIT_ADDRESS EF_CUDA_ACCELERATORS EF_CUDA_SM90 EF_CUDA_VIRTUAL_SM(EF_CUDA_SM90)"
	.elftype	@"ET_EXEC"


//--------------------- .nv.info                  --------------------------
	.section	.nv.info,"",@"SHT_CUDA_INFO"
	.align	4


	//----- nvinfo : EIATTR_REGCOUNT
	.align		4
        /*0000*/ 	.byte	0x04, 0x2f
        /*0002*/ 	.short	(.L_3 - .L_2)
	.align		4
.L_2:
        /*0004*/ 	.word	index@(triton_poi_fused__native_batch_norm_legit_no_training_relu_42)
        /*0008*/ 	.word	0x00000020


	//----- nvinfo : EIATTR_MIN_STACK_SIZE
	.align		4
.L_3:
        /*000c*/ 	.byte	0x04, 0x12
        /*000e*/ 	.short	(.L_5 - .L_4)
	.align		4
.L_4:
        /*0010*/ 	.word	index@(triton_poi_fused__native_batch_norm_legit_no_training_relu_42)
        /*0014*/ 	.word	0x00000000


	//----- nvinfo : EIATTR_FRAME_SIZE
	.align		4
.L_5:
        /*0018*/ 	.byte	0x04, 0x11
        /*001a*/ 	.short	(.L_7 - .L_6)
	.align		4
.L_6:
        /*001c*/ 	.word	index@(triton_poi_fused__native_batch_norm_legit_no_training_relu_42)
        /*0020*/ 	.word	0x00000000


	//----- nvinfo : EIATTR_MIN_STACK_SIZE
	.align		4
.L_7:
        /*0024*/ 	.byte	0x04, 0x12
        /*0026*/ 	.short	(.L_9 - .L_8)
	.align		4
.L_8:
        /*0028*/ 	.word	index@(triton_poi_fused__native_batch_norm_legit_no_training_relu_42)
        /*002c*/ 	.word	0x00000000
.L_9:


//--------------------- .nv.info.triton_poi_fused__native_batch_norm_legit_no_training_relu_42 --------------------------
	.section	.nv.info.triton_poi_fused__native_batch_norm_legit_no_training_relu_42,"",@"SHT_CUDA_INFO"
	.sectionflags	@""
	.align	4


	//----- nvinfo : EIATTR_CUDA_API_VERSION
	.align		4
        /*0000*/ 	.byte	0x04, 0x37
        /*0002*/ 	.short	(.L_11 - .L_10)
.L_10:
        /*0004*/ 	.word	0x0000007c


	//----- nvinfo : EIATTR_KPARAM_INFO
	.align		4
.L_11:
        /*0008*/ 	.byte	0x04, 0x17
        /*000a*/ 	.short	(.L_13 - .L_12)
.L_12:
        /*000c*/ 	.word	0x00000000
        /*0010*/ 	.short	0x0007
        /*0012*/ 	.short	0x0034
        /*0014*/ 	.byte	0x00, 0xf0, 0x11, 0x00


	//----- nvinfo : EIATTR_KPARAM_INFO
	.align		4
.L_13:
        /*0018*/ 	.byte	0x04, 0x17
        /*001a*/ 	.short	(.L_15 - .L_14)
.L_14:
        /*001c*/ 	.word	0x00000000
        /*0020*/ 	.short	0x0006
        /*0022*/ 	.short	0x0030
        /*0024*/ 	.byte	0x00, 0xf0, 0x11, 0x00


	//----- nvinfo : EIATTR_KPARAM_INFO
	.align		4
.L_15:
        /*0028*/ 	.byte	0x04, 0x17
        /*002a*/ 	.short	(.L_17 - .L_16)
.L_16:
        /*002c*/ 	.word	0x00000000
        /*0030*/ 	.short	0x0005
        /*0032*/ 	.short	0x0028
        /*0034*/ 	.byte	0x00, 0xf4, 0x21, 0x00


	//----- nvinfo : EIATTR_KPARAM_INFO
	.align		4
.L_17:
        /*0038*/ 	.byte	0x04, 0x17
        /*003a*/ 	.short	(.L_19 - .L_18)
.L_18:
        /*003c*/ 	.word	0x00000000
        /*0040*/ 	.short	0x0004
        /*0042*/ 	.short	0x0020
        /*0044*/ 	.byte	0x00, 0xf4, 0x21, 0x00


	//----- nvinfo : EIATTR_KPARAM_INFO
	.align		4
.L_19:
        /*0048*/ 	.byte	0x04, 0x17
        /*004a*/ 	.short	(.L_21 - .L_20)
.L_20:
        /*004c*/ 	.word	0x00000000
        /*0050*/ 	.short	0x0003
        /*0052*/ 	.short	0x0018
        /*0054*/ 	.byte	0x00, 0xf4, 0x21, 0x00


	//----- nvinfo : EIATTR_KPARAM_INFO
	.align		4
.L_21:
        /*0058*/ 	.byte	0x04, 0x17
        /*005a*/ 	.short	(.L_23 - .L_22)
.L_22:
        /*005c*/ 	.word	0x00000000
        /*0060*/ 	.short	0x0002
        /*0062*/ 	.short	0x0010
        /*0064*/ 	.byte	0x00, 0xf4, 0x21, 0x00


	//----- nvinfo : EIATTR_KPARAM_INFO
	.align		4
.L_23:
        /*0068*/ 	.byte	0x04, 0x17
        /*006a*/ 	.short	(.L_25 - .L_24)
.L_24:
        /*006c*/ 	.word	0x00000000
        /*0070*/ 	.short	0x0001
        /*0072*/ 	.short	0x0008
        /*0074*/ 	.byte	0x00, 0xf4, 0x21, 0x00


	//----- nvinfo : EIATTR_KPARAM_INFO
	.align		4
.L_25:
        /*0078*/ 	.byte	0x04, 0x17
        /*007a*/ 	.short	(.L_27 - .L_26)
.L_26:
        /*007c*/ 	.word	0x00000000
        /*0080*/ 	.short	0x0000
        /*0082*/ 	.short	0x0000
        /*0084*/ 	.byte	0x00, 0xf4, 0x21, 0x00


	//----- nvinfo : EIATTR_SPARSE_MMA_MASK
	.align		4
.L_27:
        /*0088*/ 	.byte	0x03, 0x50
        /*008a*/ 	.short	0x0000


	//----- nvinfo : EIATTR_MAXREG_COUNT
	.align		4
        /*008c*/ 	.byte	0x03, 0x1b
        /*008e*/ 	.short	0x00ff


	//----- nvinfo : EIATTR_EXIT_INSTR_OFFSETS
	.align		4
        /*0090*/ 	.byte	0x04, 0x1c
        /*0092*/ 	.short	(.L_29 - .L_28)


	//   ....[0]....
.L_28:
        /*0094*/ 	.word	0x00001230


	//   ....[1]....
        /*0098*/ 	.word	0x00001300


	//----- nvinfo : EIATTR_REQNTID
	.align		4
.L_29:
        /*009c*/ 	.byte	0x04, 0x10
        /*009e*/ 	.short	(.L_31 - .L_30)
.L_30:
        /*00a0*/ 	.word	0x00000100
        /*00a4*/ 	.word	0x00000001
        /*00a8*/ 	.word	0x00000001


	//----- nvinfo : EIATTR_CBANK_PARAM_SIZE
	.align		4
.L_31:
        /*00ac*/ 	.byte	0x03, 0x19
        /*00ae*/ 	.short	0x0038


	//----- nvinfo : EIATTR_PARAM_CBANK
	.align		4
        /*00b0*/ 	.byte	0x04, 0x0a
        /*00b2*/ 	.short	(.L_33 - .L_32)
	.align		4
.L_32:
        /*00b4*/ 	.word	index@(.nv.constant0.triton_poi_fused__native_batch_norm_legit_no_training_relu_42)
        /*00b8*/ 	.short	0x0210
        /*00ba*/ 	.short	0x0038


	//----- nvinfo : EIATTR_SW_WAR
	.align		4
.L_33:
        /*00bc*/ 	.byte	0x04, 0x36
        /*00be*/ 	.short	(.L_35 - .L_34)
.L_34:
        /*00c0*/ 	.word	0x00000008
.L_35:


//--------------------- .nv.callgraph             --------------------------
	.section	.nv.callgraph,"",@"SHT_CUDA_CALLGRAPH"
	.align	4
	.sectionentsize	8
	.align		4
        /*0000*/ 	.word	0x00000000
	.align		4
        /*0004*/ 	.word	0xffffffff
	.align		4
        /*0008*/ 	.word	0x00000000
	.align		4
        /*000c*/ 	.word	0xfffffffe
	.align		4
        /*0010*/ 	.word	0x00000000
	.align		4
        /*0014*/ 	.word	0xfffffffd
	.align		4
        /*0018*/ 	.word	0x00000000
	.align		4
        /*001c*/ 	.word	0xfffffffc


//--------------------- .nv.constant4             --------------------------
	.section	.nv.constant4,"a",@progbits
	.align	8
	.align		8
.nv.constant4:
        /*0000*/ 	.dword	_$_str
	.align		8
        /*0008*/ 	.dword	_$_str_$_2


//--------------------- .text.triton_poi_fused__native_batch_norm_legit_no_training_relu_42 --------------------------
	.section	.text.triton_poi_fused__native_batch_norm_legit_no_training_relu_42,"ax",@progbits
	.sectionflags	@"SHF_BARRIERS=1"
	.align	128
        .global         triton_poi_fused__native_batch_norm_legit_no_training_relu_42
        .type           triton_poi_fused__native_batch_norm_legit_no_training_relu_42,@function
        .size           triton_poi_fused__native_batch_norm_legit_no_training_relu_42,(.L_x_1 - triton_poi_fused__native_batch_norm_legit_no_training_relu_42)
        .other          triton_poi_fused__native_batch_norm_legit_no_training_relu_42,@"STO_CUDA_ENTRY STV_DEFAULT"
triton_poi_fused__native_batch_norm_legit_no_training_relu_42:
.text.triton_poi_fused__native_batch_norm_legit_no_training_relu_42:
[----:B------:R-:W0:Y:S01]  /*0000*/  LDC R1, c[0x0][0x28] ;  /* 0x00000a00ff017b82 */ /* 0x000e220000000800 */
[----:B------:R-:W1:Y:S07]  /*0010*/  S2R R3, SR_TID.X ;  /* 0x0000000000037919 */ /* 0x000e6e0000002100 */
[----:B------:R-:W2:Y:S01]  /*0020*/  LDC.64 R16, c[0x0][0x210] ;  /* 0x00008400ff107b82 */ /* 0x000ea20000000a00 */
[----:B------:R-:W-:Y:S01]  /*0030*/  ULDC.64 UR6, c[0x0][0x208] ;  /* 0x0000820000067ab9 */ /* 0x000fe20000000a00 */
[----:B------:R-:W3:Y:S01]  /*0040*/  S2R R2, SR_CTAID.Y ;  /* 0x0000000000027919 */ /* 0x000ee20000002600 */
[----:B------:R-:W4:Y:S01]  /*0050*/  S2R R21, SR_CTAID.X ;  /* 0x0000000000157919 */ /* 0x000f220000002500 */
[----:B-1----:R-:W-:Y:S01]  /*0060*/  IMAD.SHL.U32 R0, R3, 0x4, RZ ;  /* 0x0000000403007824 */ /* 0x002fe200078e00ff */
[----:B------:R-:W-:-:S04]  /*0070*/  SHF.R.U32.HI R18, RZ, 0x6, R3 ;  /* 0x00000006ff127819 */ /* 0x000fc80000011603 */
[----:B------:R-:W-:Y:S02]  /*0080*/  LOP3.LUT R5, R0, 0xfc, RZ, 0xc0, !PT ;  /* 0x000000fc00057812 */ /* 0x000fe400078ec0ff */
[----:B------:R-:W-:Y:S01]  /*0090*/  SGXT.U32 R18, R18, 0x2 ;  /* 0x000000021212781a */ /* 0x000fe20000000000 */
[----:B----4-:R-:W-:Y:S01]  /*00a0*/  IMAD.SHL.U32 R21, R21, 0x10, RZ ;  /* 0x0000001015157824 */ /* 0x010fe200078e00ff */
[----:B---3--:R-:W-:-:S04]  /*00b0*/  PRMT R5, R5, 0x6540, R2 ;  /* 0x0000654005057816 */ /* 0x008fc80000000002 */
[C---:B------:R-:W-:Y:S01]  /*00c0*/  ISETP.GE.AND P0, PT, R5.reuse, 0x500, PT ;  /* 0x000005000500780c */ /* 0x040fe20003f06270 */
[----:B------:R-:W-:Y:S01]  /*00d0*/  IMAD.HI R4, R5, 0x66666667, RZ ;  /* 0x6666666705047827 */ /* 0x000fe200078e02ff */
[----:B------:R-:W-:-:S04]  /*00e0*/  LOP3.LUT R18, R21, R18, RZ, 0xfc, !PT ;  /* 0x0000001215127212 */ /* 0x000fc800078efcff */
[----:B------:R-:W-:Y:S02]  /*00f0*/  SHF.R.U32.HI R7, RZ, 0x1f, R4 ;  /* 0x0000001fff077819 */ /* 0x000fe40000011604 */
[----:B------:R-:W-:Y:S02]  /*0100*/  ISETP.LT.AND P1, PT, R18, 0x40, !P0 ;  /* 0x000000401200780c */ /* 0x000fe40004721270 */
[----:B------:R-:W-:Y:S02]  /*0110*/  LEA.HI.SX32 R4, R4, R7, 0x19 ;  /* 0x0000000704047211 */ /* 0x000fe400078fcaff */
[----:B------:R-:W-:Y:S02]  /*0120*/  CS2R R6, SRZ ;  /* 0x0000000000067805 */ /* 0x000fe4000001ff00 */
[----:B------:R-:W-:Y:S01]  /*0130*/  LOP3.LUT R8, R18, 0x4, RZ, 0xfc, !PT ;  /* 0x0000000412087812 */ /* 0x000fe200078efcff */
[----:B------:R-:W-:-:S03]  /*0140*/  IMAD R5, R4, -0x140, R5 ;  /* 0xfffffec004057824 */ /* 0x000fc600078e0205 */
[----:B------:R-:W-:Y:S02]  /*0150*/  ISETP.LT.AND P2, PT, R8, 0x40, !P0 ;  /* 0x000000400800780c */ /* 0x000fe40004741270 */
[----:B------:R-:W-:Y:S01]  /*0160*/  CS2R R8, SRZ ;  /* 0x0000000000087805 */ /* 0x000fe2000001ff00 */
[----:B------:R-:W-:Y:S01]  /*0170*/  IMAD R19, R4, 0x5000, R5 ;  /* 0x0000500004137824 */ /* 0x000fe200078e0205 */
[----:B------:R-:W-:-:S03]  /*0180*/  CS2R R4, SRZ ;  /* 0x0000000000047805 */ /* 0x000fc6000001ff00 */
[----:B------:R-:W-:-:S04]  /*0190*/  IMAD R19, R18, 0x140, R19 ;  /* 0x0000014012137824 */ /* 0x000fc800078e0213 */
[----:B--2---:R-:W-:-:S05]  /*01a0*/  IMAD.WIDE R14, R19, 0x4, R16 ;  /* 0x00000004130e7825 */ /* 0x004fca00078e0210 */
[----:B------:R1:W2:Y:S01]  /*01b0*/  @P1 LDG.E.EL.128 R4, desc[UR6][R14.64] ;  /* 0x000000060e041981 */ /* 0x0002a2000c2e1d00 */
[----:B------:R-:W-:Y:S01]  /*01c0*/  VIADD R23, R19, 0x500 ;  /* 0x0000050013177836 */ /* 0x000fe20000000000 */
[----:B------:R-:W-:Y:S02]  /*01d0*/  CS2R R10, SRZ ;  /* 0x00000000000a7805 */ /* 0x000fe4000001ff00 */
[----:B------:R-:W-:Y:S01]  /*01e0*/  LOP3.LUT R12, R18, 0x8, RZ, 0xfc, !PT ;  /* 0x00000008120c7812 */ /* 0x000fe200078efcff */
[----:B------:R-:W-:-:S03]  /*01f0*/  IMAD.WIDE R22, R23, 0x4, R16 ;  /* 0x0000000417167825 */ /* 0x000fc600078e0210 */
[----:B------:R-:W-:Y:S02]  /*0200*/  ISETP.LT.AND P1, PT, R12, 0x40, !P0 ;  /* 0x000000400c00780c */ /* 0x000fe40004721270 */
[----:B------:R3:W4:Y:S01]  /*0210*/  @P2 LDG.E.EL.128 R8, desc[UR6][R22.64] ;  /* 0x0000000616082981 */ /* 0x000722000c2e1d00 */
[----:B------:R-:W-:Y:S01]  /*0220*/  VIADD R25, R19, 0xa00 ;  /* 0x00000a0013197836 */ /* 0x000fe20000000000 */
[----:B------:R-:W-:Y:S02]  /*0230*/  CS2R R12, SRZ ;  /* 0x00000000000c7805 */ /* 0x000fe4000001ff00 */
[----:B-1----:R-:W-:Y:S01]  /*0240*/  CS2R R14, SRZ ;  /* 0x00000000000e7805 */ /* 0x002fe2000001ff00 */
[----:B------:R-:W-:-:S06]  /*0250*/  IMAD.WIDE R24, R25, 0x4, R16 ;  /* 0x0000000419187825 */ /* 0x000fcc00078e0210 */
[----:B------:R-:W5:Y:S01]  /*0260*/  @P1 LDG.E.EL.128 R12, desc[UR6][R24.64] ;  /* 0x00000006180c1981 */ /* 0x000f62000c2e1d00 */
[----:B------:R-:W-:Y:S02]  /*0270*/  LOP3.LUT R18, R18, 0xc, RZ, 0xfc, !PT ;  /* 0x0000000c12127812 */ /* 0x000fe400078efcff */
[----:B------:R-:W-:Y:S02]  /*0280*/  IADD3 R27, R19, 0xf00, RZ ;  /* 0x00000f00131b7810 */ /* 0x000fe40007ffe0ff */
[----:B------:R-:W-:Y:S02]  /*0290*/  ISETP.LT.AND P0, PT, R18, 0x40, !P0 ;  /* 0x000000401200780c */ /* 0x000fe40004701270 */
[----:B------:R-:W-:Y:S01]  /*02a0*/  CS2R R18, SRZ ;  /* 0x0000000000127805 */ /* 0x000fe2000001ff00 */
[----:B------:R-:W-:Y:S01]  /*02b0*/  IMAD.WIDE R26, R27, 0x4, R16 ;  /* 0x000000041b1a7825 */ /* 0x000fe200078e0210 */
[----:B------:R-:W-:-:S09]  /*02c0*/  CS2R R16, SRZ ;  /* 0x0000000000107805 */ /* 0x000fd2000001ff00 */
[----:B------:R1:W5:Y:S01]  /*02d0*/  @P0 LDG.E.EL.128 R16, desc[UR6][R26.64] ;  /* 0x000000061a100981 */ /* 0x000362000c2e1d00 */
[----:B------:R-:W1:Y:S01]  /*02e0*/  S2UR UR5, SR_CgaCtaId ;  /* 0x00000000000579c3 */ /* 0x000e620000008800 */
[----:B------:R-:W-:Y:S01]  /*02f0*/  SHF.R.U32.HI R20, RZ, 0x2, R3 ;  /* 0x00000002ff147819 */ /* 0x000fe20000011603 */
[----:B------:R-:W-:Y:S01]  /*0300*/  UMOV UR4, 0x400 ;  /* 0x0000040000047882 */ /* 0x000fe20000000000 */
[----:B---3--:R-:W-:Y:S02]  /*0310*/  LOP3.LUT R22, R0, 0x3fc, RZ, 0xc0, !PT ;  /* 0x000003fc00167812 */ /* 0x008fe400078ec0ff */
[----:B------:R-:W-:Y:S02]  /*0320*/  LOP3.LUT R20, R20, 0x30, RZ, 0xc0, !PT ;  /* 0x0000003014147812 */ /* 0x000fe400078ec0ff */
[----:B------:R-:W-:Y:S01]  /*0330*/  PRMT R29, R3, 0x6540, R2 ;  /* 0x00006540031d7816 */ /* 0x000fe20000000002 */
[----:B01----:R-:W0:Y:S03]  /*0340*/  LDC.64 R26, c[0x0][0x220] ;  /* 0x00008800ff1a7b82 */ /* 0x003e260000000a00 */
[----:B------:R-:W-:Y:S01]  /*0350*/  ISETP.GE.AND P0, PT, R29, 0x500, PT ;  /* 0x000005001d00780c */ /* 0x000fe20003f06270 */
[----:B------:R-:W-:-:S06]  /*0360*/  UPRMT UR4, UR5, 0x654, UR4 ;  /* 0x0000065405047896 */ /* 0x000fcc0008000004 */
[----:B------:R-:W-:Y:S01]  /*0370*/  VIADD R23, R20, UR4 ;  /* 0x0000000414177c36 */ /* 0x000fe20008000000 */
[----:B------:R-:W-:-:S03]  /*0380*/  LOP3.LUT R20, R3, 0xff, RZ, 0xc0, !PT ;  /* 0x000000ff03147812 */ /* 0x000fc600078ec0ff */
[----:B------:R-:W-:Y:S01]  /*0390*/  IMAD R22, R22, 0x4, R23 ;  /* 0x0000000416167824 */ /* 0x000fe200078e0217 */
[----:B------:R-:W-:-:S04]  /*03a0*/  LEA R20, R20, UR4, 0x2 ;  /* 0x0000000414147c11 */ /* 0x000fc8000f8e10ff */
[----:B--2---:R-:W-:Y:S01]  /*03b0*/  STS.128 [R22], R4 ;  /* 0x0000000416007388 */ /* 0x004fe20000000c00 */
[----:B------:R-:W-:Y:S06]  /*03c0*/  BAR.SYNC.DEFER_BLOCKING 0x0 ;  /* 0x0000000000007b1d */ /* 0x000fec0000010000 */
[----:B------:R-:W-:Y:S04]  /*03d0*/  LDS R25, [R20] ;  /* 0x0000000014197984 */ /* 0x000fe80000000800 */
[----:B------:R-:W-:Y:S04]  /*03e0*/  LDS R24, [R20+0x410] ;  /* 0x0004100014187984 */ /* 0x000fe80000000800 */
[----:B------:R-:W1:Y:S04]  /*03f0*/  LDS R23, [R20+0x820] ;  /* 0x0008200014177984 */ /* 0x000e680000000800 */
[----:B------:R-:W-:Y:S01]  /*0400*/  LDS R28, [R20+0xc30] ;  /* 0x000c3000141c7984 */ /* 0x000fe20000000800 */
[----:B------:R-:W-:Y:S06]  /*0410*/  BAR.SYNC.DEFER_BLOCKING 0x0 ;  /* 0x0000000000007b1d */ /* 0x000fec0000010000 */
[----:B----4-:R2:W-:Y:S02]  /*0420*/  STS.128 [R22], R8 ;  /* 0x0000000816007388 */ /* 0x0105e40000000c00 */
[----:B------:R-:W-:Y:S01]  /*0430*/  BAR.SYNC.DEFER_BLOCKING 0x0 ;  /* 0x0000000000007b1d */ /* 0x000fe20000010000 */
[----:B--2---:R-:W-:-:S07]  /*0440*/  IMAD.HI R8, R29, 0x66666667, RZ ;  /* 0x666666671d087827 */ /* 0x004fce00078e02ff */
[----:B------:R-:W2:Y:S01]  /*0450*/  LDC.64 R10, c[0x0][0x230] ;  /* 0x00008c00ff0a7b82 */ /* 0x000ea20000000a00 */
[----:B------:R-:W-:-:S04]  /*0460*/  SHF.R.U32.HI R9, RZ, 0x1f, R8 ;  /* 0x0000001fff097819 */ /* 0x000fc80000011608 */
[----:B------:R-:W-:Y:S01]  /*0470*/  LEA.HI.SX32 R8, R8, R9, 0x19 ;  /* 0x0000000908087211 */ /* 0x000fe200078fcaff */
[----:B------:R-:W3:Y:S04]  /*0480*/  LDS R4, [R20] ;  /* 0x0000000014047984 */ /* 0x000ee80000000800 */
[----:B------:R-:W4:Y:S04]  /*0490*/  LDS R7, [R20+0x410] ;  /* 0x0004100014077984 */ /* 0x000f280000000800 */
[----:B------:R-:W1:Y:S04]  /*04a0*/  LDS R6, [R20+0x820] ;  /* 0x0008200014067984 */ /* 0x000e680000000800 */
[----:B------:R-:W1:Y:S01]  /*04b0*/  LDS R5, [R20+0xc30] ;  /* 0x000c300014057984 */ /* 0x000e620000000800 */
[----:B------:R-:W-:Y:S06]  /*04c0*/  BAR.SYNC.DEFER_BLOCKING 0x0 ;  /* 0x0000000000007b1d */ /* 0x000fec0000010000 */
[----:B-----5:R5:W-:Y:S02]  /*04d0*/  STS.128 [R22], R12 ;  /* 0x0000000c16007388 */ /* 0x020be40000000c00 */
[----:B------:R-:W-:Y:S01]  /*04e0*/  BAR.SYNC.DEFER_BLOCKING 0x0 ;  /* 0x0000000000007b1d */ /* 0x000fe20000010000 */
[----:B-----5:R-:W-:-:S07]  /*04f0*/  IMAD R15, R8, -0x140, R29 ;  /* 0xfffffec0080f7824 */ /* 0x020fce00078e021d */
[----:B------:R-:W5:Y:S01]  /*0500*/  LDC.64 R8, c[0x0][0x218] ;  /* 0x00008600ff087b82 */ /* 0x000f620000000a00 */
[----:B0-----:R-:W-:Y:S01]  /*0510*/  IMAD.WIDE R26, R15, 0x4, R26 ;  /* 0x000000040f1a7825 */ /* 0x001fe200078e021a */
[----:B------:R-:W0:Y:S04]  /*0520*/  LDS R29, [R20] ;  /* 0x00000000141d7984 */ /* 0x000e280000000800 */
[----:B------:R-:W0:Y:S04]  /*0530*/  LDS R14, [R20+0x410] ;  /* 0x00041000140e7984 */ /* 0x000e280000000800 */
[----:B------:R-:W0:Y:S04]  /*0540*/  LDS R13, [R20+0x820] ;  /* 0x00082000140d7984 */ /* 0x000e280000000800 */
[----:B------:R-:W0:Y:S01]  /*0550*/  LDS R12, [R20+0xc30] ;  /* 0x000c3000140c7984 */ /* 0x000e220000000800 */
[----:B------:R-:W-:Y:S06]  /*0560*/  BAR.SYNC.DEFER_BLOCKING 0x0 ;  /* 0x0000000000007b1d */ /* 0x000fec0000010000 */
[----:B------:R1:W-:Y:S02]  /*0570*/  STS.128 [R22], R16 ;  /* 0x0000001016007388 */ /* 0x0003e40000000c00 */
[----:B------:R-:W-:Y:S01]  /*0580*/  BAR.SYNC.DEFER_BLOCKING 0x0 ;  /* 0x0000000000007b1d */ /* 0x000fe20000010000 */
[----:B-1----:R-:W-:-:S06]  /*0590*/  IMAD.MOV.U32 R16, RZ, RZ, RZ ;  /* 0x000000ffff107224 */ /* 0x002fcc00078e00ff */
[----:B------:R1:W3:Y:S01]  /*05a0*/  @!P0 LDG.E.EL R16, desc[UR6][R26.64] ;  /* 0x000000061a108981 */ /* 0x0002e2000c2e1900 */
[----:B-----5:R-:W-:-:S03]  /*05b0*/  IMAD.WIDE R8, R15, 0x4, R8 ;  /* 0x000000040f087825 */ /* 0x020fc600078e0208 */
[----:B------:R-:W5:Y:S01]  /*05c0*/  LDS R17, [R20] ;  /* 0x0000000014117984 */ /* 0x000f620000000800 */
[----:B--2---:R-:W-:-:S03]  /*05d0*/  IMAD.WIDE R10, R15, 0x4, R10 ;  /* 0x000000040f0a7825 */ /* 0x004fc600078e020a */
[----:B------:R-:W2:Y:S01]  /*05e0*/  LDS R19, [R20+0x410] ;  /* 0x0004100014137984 */ /* 0x000ea20000000800 */
[----:B-1----:R-:W-:-:S10]  /*05f0*/  HFMA2.MMA R26, -RZ, RZ, 0, 0 ;  /* 0x00000000ff1a7435 */ /* 0x002fd400000001ff */
[----:B------:R1:W2:Y:S01]  /*0600*/  @!P0 LDG.E.EL R26, desc[UR6][R8.64] ;  /* 0x00000006081a8981 */ /* 0x0002a2000c2e1900 */
[----:B------:R-:W-:Y:S01]  /*0610*/  IMAD.MOV.U32 R18, RZ, RZ, RZ ;  /* 0x000000ffff127224 */ /* 0x000fe200078e00ff */
[----:B-1----:R-:W1:Y:S02]  /*0620*/  LDC.64 R8, c[0x0][0x228] ;  /* 0x00008a00ff087b82 */ /* 0x002e640000000a00 */
[----:B-1----:R-:W-:-:S04]  /*0630*/  IMAD.WIDE R8, R15, 0x4, R8 ;  /* 0x000000040f087825 */ /* 0x002fc800078e0208 */
[----:B------:R-:W-:Y:S01]  /*0640*/  IMAD.MOV.U32 R15, RZ, RZ, RZ ;  /* 0x000000ffff0f7224 */ /* 0x000fe200078e00ff */
[----:B------:R1:W5:Y:S05]  /*0650*/  @!P0 LDG.E.EL R18, desc[UR6][R8.64] ;  /* 0x0000000608128981 */ /* 0x00036a000c2e1900 */
[----:B------:R0:W5:Y:S01]  /*0660*/  @!P0 LDG.E.EL R15, desc[UR6][R10.64] ;  /* 0x000000060a0f8981 */ /* 0x000162000c2e1900 */
[----:B------:R-:W4:Y:S01]  /*0670*/  S2UR UR4, SR_CgaCtaId ;  /* 0x00000000000479c3 */ /* 0x000f220000008800 */
[----:B------:R-:W-:Y:S01]  /*0680*/  SHF.R.U32.HI R3, RZ, 0x2, R3 ;  /* 0x00000002ff037819 */ /* 0x000fe20000011603 */
[----:B------:R-:W-:Y:S01]  /*0690*/  UMOV UR5, 0x400 ;  /* 0x0000040000057882 */ /* 0x000fe20000000000 */
[----:B------:R-:W-:Y:S01]  /*06a0*/  LOP3.LUT R0, R21, 0xc, R0, 0xf8, !PT ;  /* 0x0000000c15007812 */ /* 0x000fe200078ef800 */
[----:B-1----:R-:W1:Y:S01]  /*06b0*/  LDS R9, [R20+0x820] ;  /* 0x0008200014097984 */ /* 0x002e620000000800 */
[----:B------:R-:W-:-:S03]  /*06c0*/  SGXT.U32 R3, R3, 0x6 ;  /* 0x000000060303781a */ /* 0x000fc60000000000 */
[----:B0-----:R-:W0:Y:S01]  /*06d0*/  LDS R11, [R20+0xc30] ;  /* 0x000c3000140b7984 */ /* 0x001e220000000800 */
[----:B------:R-:W-:Y:S01]  /*06e0*/  IMAD.MOV.U32 R10, RZ, RZ, 0x3e800000 ;  /* 0x3e800000ff0a7424 */ /* 0x000fe200078e00ff */
[----:B------:R-:W-:Y:S01]  /*06f0*/  PRMT R2, R3, 0x6540, R2 ;  /* 0x0000654003027816 */ /* 0x000fe20000000002 */
[----:B----4-:R-:W-:Y:S01]  /*0700*/  UPRMT UR4, UR4, 0x654, UR5 ;  /* 0x0000065404047896 */ /* 0x010fe20008000005 */
[----:B------:R-:W-:Y:S01]  /*0710*/  BAR.SYNC.DEFER_BLOCKING 0x0 ;  /* 0x0000000000007b1d */ /* 0x000fe20000010000 */
[----:B---3--:R-:W-:-:S05]  /*0720*/  FADD R22, R16, 0.0010000000474974513054 ;  /* 0x3a83126f10167421 */ /* 0x008fca0000000000 */
[----:B------:R-:W3:Y:S01]  /*0730*/  S2R R16, SR_TID.X ;  /* 0x0000000000107919 */ /* 0x000ee20000002100 */
[----:B------:R-:W4:Y:S02]  /*0740*/  MUFU.SQRT R27, R22 ;  /* 0x00000016001b7308 */ /* 0x000f240000002000 */
[----:B----4-:R-:W-:Y:S01]  /*0750*/  FSETP.GT.AND P0, PT, R27, 8.50705917302346158658e+37, PT ;  /* 0x7e8000001b00780b */ /* 0x010fe20003f04000 */
[--C-:B--2---:R-:W-:Y:S01]  /*0760*/  FADD R23, R23, -R26.reuse ;  /* 0x8000001a17177221 */ /* 0x104fe20000000000 */
[----:B------:R-:W-:Y:S01]  /*0770*/  FSETP.GEU.AND P1, PT, R27, 1.175494350822287508e-38, PT ;  /* 0x008000001b00780b */ /* 0x000fe20003f2e000 */
[--C-:B------:R-:W-:Y:S01]  /*0780*/  FADD R4, R4, -R26.reuse ;  /* 0x8000001a04047221 */ /* 0x100fe20000000000 */
[----:B------:R-:W-:Y:S01]  /*0790*/  FSEL R10, R10, 1, P0 ;  /* 0x3f8000000a0a7808 */ /* 0x000fe20000000000 */
[--C-:B------:R-:W-:Y:S01]  /*07a0*/  FADD R7, R7, -R26.reuse ;  /* 0x8000001a07077221 */ /* 0x100fe20000000000 */
[--C-:B------:R-:W-:Y:S01]  /*07b0*/  FADD R25, R25, -R26.reuse ;  /* 0x8000001a19197221 */ /* 0x100fe20000000000 */
[--C-:B------:R-:W-:Y:S01]  /*07c0*/  FADD R28, R28, -R26.reuse ;  /* 0x8000001a1c1c7221 */ /* 0x100fe20000000000 */
[--C-:B------:R-:W-:Y:S01]  /*07d0*/  FADD R6, R6, -R26.reuse ;  /* 0x8000001a06067221 */ /* 0x100fe20000000000 */
[--C-:B------:R-:W-:Y:S01]  /*07e0*/  FADD R5, R5, -R26.reuse ;  /* 0x8000001a05057221 */ /* 0x100fe20000000000 */
[--C-:B------:R-:W-:Y:S01]  /*07f0*/  FADD R29, R29, -R26.reuse ;  /* 0x8000001a1d1d7221 */ /* 0x100fe20000000000 */
[--C-:B------:R-:W-:Y:S01]  /*0800*/  FADD R14, R14, -R26.reuse ;  /* 0x8000001a0e0e7221 */ /* 0x100fe20000000000 */
[--C-:B------:R-:W-:Y:S01]  /*0810*/  FADD R13, R13, -R26.reuse ;  /* 0x8000001a0d0d7221 */ /* 0x100fe20000000000 */
[----:B------:R-:W-:Y:S01]  /*0820*/  @P0 FMUL R27, R27, 0.25 ;  /* 0x3e8000001b1b0820 */ /* 0x000fe20000400000 */
[--C-:B------:R-:W-:Y:S01]  /*0830*/  FADD R12, R12, -R26.reuse ;  /* 0x8000001a0c0c7221 */ /* 0x100fe20000000000 */
[----:B------:R-:W-:Y:S01]  /*0840*/  @!P1 FMUL R10, R10, 16777216 ;  /* 0x4b8000000a0a9820 */ /* 0x000fe20000400000 */
[----:B---3--:R-:W-:Y:S01]  /*0850*/  SHF.L.U32 R3, R16, 0x4, RZ ;  /* 0x0000000410037819 */ /* 0x008fe200000006ff */
[----:B------:R-:W-:Y:S01]  /*0860*/  @!P1 FMUL R27, R27, 16777216 ;  /* 0x4b8000001b1b9820 */ /* 0x000fe20000400000 */
[--C-:B-----5:R-:W-:Y:S01]  /*0870*/  FADD R17, R17, -R26.reuse ;  /* 0x8000001a11117221 */ /* 0x120fe20000000000 */
[--C-:B------:R-:W-:Y:S01]  /*0880*/  FADD R19, R19, -R26.reuse ;  /* 0x8000001a13137221 */ /* 0x100fe20000000000 */
[----:B------:R-:W-:Y:S01]  /*0890*/  LOP3.LUT R3, R3, 0xff0, RZ, 0xc0, !PT ;  /* 0x00000ff003037812 */ /* 0x000fe200078ec0ff */
[----:B------:R2:W3:Y:S01]  /*08a0*/  MUFU.RCP R8, R27 ;  /* 0x0000001b00087308 */ /* 0x0004e20000001000 */
[--C-:B-1----:R-:W-:Y:S01]  /*08b0*/  FADD R9, R9, -R26.reuse ;  /* 0x8000001a09097221 */ /* 0x102fe20000000000 */
[--C-:B0-----:R-:W-:Y:S01]  /*08c0*/  FADD R11, R11, -R26.reuse ;  /* 0x8000001a0b0b7221 */ /* 0x101fe20000000000 */
[----:B--2---:R-:W-:Y:S01]  /*08d0*/  FADD R27, R24, -R26 ;  /* 0x8000001a181b7221 */ /* 0x004fe20000000000 */
[----:B---3--:R-:W-:Y:S01]  /*08e0*/  FMUL R8, R8, R10 ;  /* 0x0000000a08087220 */ /* 0x008fe20000400000 */
[----:B------:R-:W-:-:S03]  /*08f0*/  LEA.HI R10, R3, UR4, RZ, 0x1e ;  /* 0x00000004030a7c11 */ /* 0x000fc6000f8ff0ff */
[C---:B------:R-:W-:Y:S01]  /*0900*/  FMUL R26, R8.reuse, R23 ;  /* 0x00000017081a7220 */ /* 0x040fe20000400000 */
[C---:B------:R-:W-:Y:S01]  /*0910*/  FMUL R24, R8.reuse, R7 ;  /* 0x0000000708187220 */ /* 0x040fe20000400000 */
[C---:B------:R-:W-:Y:S01]  /*0920*/  FMUL R4, R8.reuse, R4 ;  /* 0x0000000408047220 */ /* 0x040fe20000400000 */
[----:B------:R-:W-:Y:S01]  /*0930*/  FMUL R22, R8, R5 ;  /* 0x0000000508167220 */ /* 0x000fe20000400000 */
[----:B------:R-:W-:Y:S02]  /*0940*/  IMAD R3, R3, 0x4, R10 ;  /* 0x0000000403037824 */ /* 0x000fe400078e020a */
[-CC-:B------:R-:W-:Y:S01]  /*0950*/  FFMA R26, R26, R18.reuse, R15.reuse ;  /* 0x000000121a1a7223 */ /* 0x180fe2000000000f */
[----:B------:R-:W-:Y:S01]  /*0960*/  FMUL R5, R8, R27 ;  /* 0x0000001b08057220 */ /* 0x000fe20000400000 */
[-CC-:B------:R-:W-:Y:S01]  /*0970*/  FFMA R4, R4, R18.reuse, R15.reuse ;  /* 0x0000001204047223 */ /* 0x180fe2000000000f */
[--C-:B------:R-:W-:Y:S01]  /*0980*/  FFMA R24, R24, R18, R15.reuse ;  /* 0x0000001218187223 */ /* 0x100fe2000000000f */
[C---:B------:R-:W-:Y:S01]  /*0990*/  FMUL R10, R8.reuse, R13 ;  /* 0x0000000d080a7220 */ /* 0x040fe20000400000 */
[C---:B------:R-:W-:Y:S01]  /*09a0*/  FMUL R14, R8.reuse, R14 ;  /* 0x0000000e080e7220 */ /* 0x040fe20000400000 */
[----:B------:R-:W-:Y:S01]  /*09b0*/  FMUL R28, R8, R28 ;  /* 0x0000001c081c7220 */ /* 0x000fe20000400000 */
[-CC-:B------:R-:W-:Y:S01]  /*09c0*/  FFMA R5, R5, R18.reuse, R15.reuse ;  /* 0x0000001205057223 */ /* 0x180fe2000000000f */
[--C-:B------:R-:W-:Y:S01]  /*09d0*/  FFMA R22, R22, R18, R15.reuse ;  /* 0x0000001216167223 */ /* 0x100fe2000000000f */
[----:B------:R-:W-:Y:S01]  /*09e0*/  FSETP.GEU.AND P3, PT, R26, RZ, PT ;  /* 0x000000ff1a00720b */ /* 0x000fe20003f6e000 */
[----:B------:R-:W-:Y:S01]  /*09f0*/  FMUL R6, R8, R6 ;  /* 0x0000000608067220 */ /* 0x000fe20000400000 */
[-CC-:B------:R-:W-:Y:S01]  /*0a00*/  FFMA R28, R28, R18.reuse, R15.reuse ;  /* 0x000000121c1c7223 */ /* 0x180fe2000000000f */
[-CC-:B------:R-:W-:Y:S01]  /*0a10*/  FFMA R14, R14, R18.reuse, R15.reuse ;  /* 0x000000120e0e7223 */ /* 0x180fe2000000000f */
[--C-:B------:R-:W-:Y:S01]  /*0a20*/  FFMA R10, R10, R18, R15.reuse ;  /* 0x000000120a0a7223 */ /* 0x100fe2000000000f */
[----:B------:R-:W-:Y:S01]  /*0a30*/  FSETP.GEU.AND P1, PT, R4, RZ, PT ;  /* 0x000000ff0400720b */ /* 0x000fe20003f2e000 */
[----:B------:R-:W-:Y:S01]  /*0a40*/  FMUL R20, R8, R29 ;  /* 0x0000001d08147220 */ /* 0x000fe20000400000 */
[----:B------:R-:W-:Y:S01]  /*0a50*/  FSETP.GEU.AND P0, PT, R24, RZ, PT ;  /* 0x000000ff1800720b */ /* 0x000fe20003f0e000 */
[C---:B------:R-:W-:Y:S01]  /*0a60*/  FMUL R19, R8.reuse, R19 ;  /* 0x0000001308137220 */ /* 0x040fe20000400000 */
[C---:B------:R-:W-:Y:S01]  /*0a70*/  FMUL R9, R8.reuse, R9 ;  /* 0x0000000908097220 */ /* 0x040fe20000400000 */
[C---:B------:R-:W-:Y:S01]  /*0a80*/  FMUL R12, R8.reuse, R12 ;  /* 0x0000000c080c7220 */ /* 0x040fe20000400000 */
[C---:B------:R-:W-:Y:S01]  /*0a90*/  FMUL R7, R8.reuse, R25 ;  /* 0x0000001908077220 */ /* 0x040fe20000400000 */
[C---:B------:R-:W-:Y:S01]  /*0aa0*/  FMUL R17, R8.reuse, R17 ;  /* 0x0000001108117220 */ /* 0x040fe20000400000 */
[----:B------:R-:W-:Y:S01]  /*0ab0*/  FMUL R8, R8, R11 ;  /* 0x0000000b08087220 */ /* 0x000fe20000400000 */
[----:B------:R-:W-:Y:S01]  /*0ac0*/  FSEL R26, R26, RZ, P3 ;  /* 0x000000ff1a1a7208 */ /* 0x000fe20001800000 */
[-CC-:B------:R-:W-:Y:S01]  /*0ad0*/  FFMA R6, R6, R18.reuse, R15.reuse ;  /* 0x0000001206067223 */ /* 0x180fe2000000000f */
[----:B------:R-:W-:Y:S01]  /*0ae0*/  FSETP.GEU.AND P4, PT, R5, RZ, PT ;  /* 0x000000ff0500720b */ /* 0x000fe20003f8e000 */
[-CC-:B------:R-:W-:Y:S01]  /*0af0*/  FFMA R20, R20, R18.reuse, R15.reuse ;  /* 0x0000001214147223 */ /* 0x180fe2000000000f */
[----:B------:R-:W-:Y:S01]  /*0b00*/  FSEL R4, R4, RZ, P1 ;  /* 0x000000ff04047208 */ /* 0x000fe20000800000 */
[-CC-:B------:R-:W-:Y:S01]  /*0b10*/  FFMA R19, R19, R18.reuse, R15.reuse ;  /* 0x0000001213137223 */ /* 0x180fe2000000000f */
[----:B------:R-:W-:Y:S01]  /*0b20*/  FSEL R24, R24, RZ, P0 ;  /* 0x000000ff18187208 */ /* 0x000fe20000000000 */
[-CC-:B------:R-:W-:Y:S01]  /*0b30*/  FFMA R9, R9, R18.reuse, R15.reuse ;  /* 0x0000001209097223 */ /* 0x180fe2000000000f */
[----:B------:R-:W-:Y:S01]  /*0b40*/  FSETP.GEU.AND P3, PT, R22, RZ, PT ;  /* 0x000000ff1600720b */ /* 0x000fe20003f6e000 */
[-CC-:B------:R-:W-:Y:S01]  /*0b50*/  FFMA R7, R7, R18.reuse, R15.reuse ;  /* 0x0000001207077223 */ /* 0x180fe2000000000f */
[----:B------:R-:W-:Y:S01]  /*0b60*/  FSETP.GEU.AND P2, PT, R28, RZ, PT ;  /* 0x000000ff1c00720b */ /* 0x000fe20003f4e000 */
[-CC-:B------:R-:W-:Y:S01]  /*0b70*/  FFMA R12, R12, R18.reuse, R15.reuse ;  /* 0x000000120c0c7223 */ /* 0x180fe2000000000f */
[----:B------:R-:W-:Y:S01]  /*0b80*/  FSETP.GEU.AND P1, PT, R14, RZ, PT ;  /* 0x000000ff0e00720b */ /* 0x000fe20003f2e000 */
[-CC-:B------:R-:W-:Y:S01]  /*0b90*/  FFMA R17, R17, R18.reuse, R15.reuse ;  /* 0x0000001211117223 */ /* 0x180fe2000000000f */
[----:B------:R-:W-:Y:S01]  /*0ba0*/  FSETP.GEU.AND P0, PT, R10, RZ, PT ;  /* 0x000000ff0a00720b */ /* 0x000fe20003f0e000 */
[----:B------:R-:W-:Y:S01]  /*0bb0*/  FFMA R8, R8, R18, R15 ;  /* 0x0000001208087223 */ /* 0x000fe2000000000f */
[----:B------:R-:W-:Y:S01]  /*0bc0*/  FSEL R18, R5, RZ, P4 ;  /* 0x000000ff05127208 */ /* 0x000fe20002000000 */
[----:B------:R-:W-:Y:S01]  /*0bd0*/  STS [R3+0x14], R24 ;  /* 0x0000141803007388 */ /* 0x000fe20000000800 */
[----:B------:R-:W-:-:S02]  /*0be0*/  FSEL R22, R22, RZ, P3 ;  /* 0x000000ff16167208 */ /* 0x000fc40001800000 */
[----:B------:R-:W-:Y:S01]  /*0bf0*/  FSEL R28, R28, RZ, P2 ;  /* 0x000000ff1c1c7208 */ /* 0x000fe20001000000 */
[----:B------:R0:W-:Y:S01]  /*0c00*/  STS [R3+0x4], R18 ;  /* 0x0000041203007388 */ /* 0x0001e20000000800 */
[----:B------:R-:W-:Y:S02]  /*0c10*/  FSETP.GEU.AND P4, PT, R6, RZ, PT ;  /* 0x000000ff0600720b */ /* 0x000fe40003f8e000 */
[----:B------:R-:W-:Y:S01]  /*0c20*/  FSEL R14, R14, RZ, P1 ;  /* 0x000000ff0e0e7208 */ /* 0x000fe20000800000 */
[----:B------:R1:W-:Y:S01]  /*0c30*/  STS [R3+0x1c], R22 ;  /* 0x00001c1603007388 */ /* 0x0003e20000000800 */
[----:B------:R-:W-:Y:S02]  /*0c40*/  FSEL R10, R10, RZ, P0 ;  /* 0x000000ff0a0a7208 */ /* 0x000fe40000000000 */
[----:B------:R-:W-:Y:S01]  /*0c50*/  FSETP.GEU.AND P2, PT, R20, RZ, PT ;  /* 0x000000ff1400720b */ /* 0x000fe20003f4e000 */
[----:B------:R-:W-:Y:S01]  /*0c60*/  STS [R3+0x10], R4 ;  /* 0x0000100403007388 */ /* 0x000fe20000000800 */
[----:B------:R-:W-:Y:S01]  /*0c70*/  FSETP.GEU.AND P0, PT, R9, RZ, PT ;  /* 0x000000ff0900720b */ /* 0x000fe20003f0e000 */
[----:B0-----:R-:W-:Y:S01]  /*0c80*/  IMAD.SHL.U32 R18, R16, 0x4, RZ ;  /* 0x0000000410127824 */ /* 0x001fe200078e00ff */
[----:B------:R-:W-:Y:S01]  /*0c90*/  FSETP.GEU.AND P1, PT, R19, RZ, PT ;  /* 0x000000ff1300720b */ /* 0x000fe20003f2e000 */
[----:B------:R-:W-:Y:S01]  /*0ca0*/  STS [R3+0x8], R26 ;  /* 0x0000081a03007388 */ /* 0x000fe20000000800 */
[----:B------:R-:W-:-:S02]  /*0cb0*/  FSEL R6, R6, RZ, P4 ;  /* 0x000000ff06067208 */ /* 0x000fc40002000000 */
[----:B------:R-:W-:Y:S01]  /*0cc0*/  FSEL R20, R20, RZ, P2 ;  /* 0x000000ff14147208 */ /* 0x000fe20001000000 */
[----:B------:R-:W-:Y:S01]  /*0cd0*/  STS [R3+0xc], R28 ;  /* 0x00000c1c03007388 */ /* 0x000fe20000000800 */
[----:B------:R-:W-:Y:S02]  /*0ce0*/  FSEL R24, R9, RZ, P0 ;  /* 0x000000ff09187208 */ /* 0x000fe40000000000 */
[----:B-1----:R-:W-:Y:S01]  /*0cf0*/  FSEL R22, R19, RZ, P1 ;  /* 0x000000ff13167208 */ /* 0x002fe20000800000 */
[----:B------:R0:W-:Y:S01]  /*0d00*/  STS [R3+0x18], R6 ;  /* 0x0000180603007388 */ /* 0x0001e20000000800 */
[----:B------:R-:W-:Y:S02]  /*0d10*/  FSETP.GEU.AND P3, PT, R12, RZ, PT ;  /* 0x000000ff0c00720b */ /* 0x000fe40003f6e000 */
[----:B------:R-:W-:Y:S01]  /*0d20*/  FSETP.GEU.AND P2, PT, R17, RZ, PT ;  /* 0x000000ff1100720b */ /* 0x000fe20003f4e000 */
[----:B------:R1:W-:Y:S01]  /*0d30*/  STS [R3+0x20], R20 ;  /* 0x0000201403007388 */ /* 0x0003e20000000800 */
[----:B------:R-:W-:-:S02]  /*0d40*/  FSETP.GEU.AND P1, PT, R7, RZ, PT ;  /* 0x000000ff0700720b */ /* 0x000fc40003f2e000 */
[----:B------:R-:W-:Y:S01]  /*0d50*/  FSETP.GEU.AND P0, PT, R8, RZ, PT ;  /* 0x000000ff0800720b */ /* 0x000fe20003f0e000 */
[----:B------:R-:W-:Y:S01]  /*0d60*/  STS [R3+0x24], R14 ;  /* 0x0000240e03007388 */ /* 0x000fe20000000800 */
[----:B------:R-:W-:Y:S02]  /*0d70*/  FSEL R12, R12, RZ, P3 ;  /* 0x000000ff0c0c7208 */ /* 0x000fe40001800000 */
[----:B0-----:R-:W-:Y:S01]  /*0d80*/  FSEL R6, R17, RZ, P2 ;  /* 0x000000ff11067208 */ /* 0x001fe20001000000 */
[----:B------:R-:W-:Y:S01]  /*0d90*/  STS [R3+0x28], R10 ;  /* 0x0000280a03007388 */ /* 0x000fe20000000800 */
[----:B------:R-:W-:Y:S02]  /*0da0*/  FSEL R4, R7, RZ, P1 ;  /* 0x000000ff07047208 */ /* 0x000fe40000800000 */
[----:B------:R-:W-:Y:S01]  /*0db0*/  FSEL R8, R8, RZ, P0 ;  /* 0x000000ff08087208 */ /* 0x000fe20000000000 */
[----:B------:R-:W-:Y:S01]  /*0dc0*/  STS [R3+0x2c], R12 ;  /* 0x00002c0c03007388 */ /* 0x000fe20000000800 */
[----:B------:R-:W-:-:S02]  /*0dd0*/  LOP3.LUT R18, R18, 0x3fc, RZ, 0xc0, !PT ;  /* 0x000003fc12127812 */ /* 0x000fc400078ec0ff */
[----:B------:R-:W-:Y:S01]  /*0de0*/  LOP3.LUT R16, R16, 0xfc, RZ, 0xc0, !PT ;  /* 0x000000fc10107812 */ /* 0x000fe200078ec0ff */
[----:B------:R-:W-:Y:S01]  /*0df0*/  STS [R3+0x38], R24 ;  /* 0x0000381803007388 */ /* 0x000fe20000000800 */
[C---:B------:R-:W-:Y:S02]  /*0e00*/  LOP3.LUT R5, R18.reuse, 0x400, RZ, 0xfc, !PT ;  /* 0x0000040012057812 */ /* 0x040fe400078efcff */
[----:B------:R-:W-:Y:S01]  /*0e10*/  LOP3.LUT R9, R18, 0x800, RZ, 0xfc, !PT ;  /* 0x0000080012097812 */ /* 0x000fe200078efcff */
[----:B------:R0:W-:Y:S01]  /*0e20*/  STS [R3+0x34], R22 ;  /* 0x0000341603007388 */ /* 0x0001e20000000800 */
[----:B------:R-:W-:Y:S01]  /*0e30*/  SHF.R.U32.HI R7, RZ, 0x2, R5 ;  /* 0x00000002ff077819 */ /* 0x000fe20000011605 */
[----:B------:R-:W-:Y:S01]  /*0e40*/  VIADD R5, R16, UR4 ;  /* 0x0000000410057c36 */ /* 0x000fe20008000000 */
[----:B------:R-:W-:Y:S01]  /*0e50*/  SHF.R.U32.HI R9, RZ, 0x2, R9 ;  /* 0x00000002ff097819 */ /* 0x000fe20000011609 */
[----:B------:R-:W-:Y:S01]  /*0e60*/  STS [R3+0x30], R6 ;  /* 0x0000300603007388 */ /* 0x000fe20000000800 */
[----:B------:R-:W-:-:S02]  /*0e70*/  LOP3.LUT R7, R7, 0x1fc, RZ, 0xc0, !PT ;  /* 0x000001fc07077812 */ /* 0x000fc400078ec0ff */
[----:B------:R-:W-:Y:S01]  /*0e80*/  LOP3.LUT R9, R9, 0x2fc, RZ, 0xc0, !PT ;  /* 0x000002fc09097812 */ /* 0x000fe200078ec0ff */
[----:B------:R-:W-:Y:S01]  /*0e90*/  STS [R3], R4 ;  /* 0x0000000403007388 */ /* 0x000fe20000000800 */
[----:B------:R-:W-:Y:S01]  /*0ea0*/  LEA R16, R18, R5, 0x2 ;  /* 0x0000000512107211 */ /* 0x000fe200078e10ff */
[----:B------:R-:W-:Y:S01]  /*0eb0*/  VIADD R7, R7, UR4 ;  /* 0x0000000407077c36 */ /* 0x000fe20008000000 */
[C---:B-1----:R-:W-:Y:S01]  /*0ec0*/  LOP3.LUT R20, R2.reuse, 0x80, RZ, 0xfc, !PT ;  /* 0x0000008002147812 */ /* 0x042fe200078efcff */
[----:B------:R1:W-:Y:S01]  /*0ed0*/  STS [R3+0x3c], R8 ;  /* 0x00003c0803007388 */ /* 0x0003e20000000800 */
[----:B------:R-:W-:Y:S01]  /*0ee0*/  VIADD R9, R9, UR4 ;  /* 0x0000000409097c36 */ /* 0x000fe20008000000 */
[----:B------:R-:W-:Y:S01]  /*0ef0*/  LOP3.LUT R19, R2, 0x40, RZ, 0xfc, !PT ;  /* 0x0000004002137812 */ /* 0x000fe200078efcff */
[----:B------:R-:W-:Y:S01]  /*0f00*/  IMAD R17, R18, 0x4, R7 ;  /* 0x0000000412117824 */ /* 0x000fe200078e0207 */
[----:B------:R-:W-:Y:S01]  /*0f10*/  BAR.SYNC.DEFER_BLOCKING 0x0 ;  /* 0x0000000000007b1d */ /* 0x000fe20000010000 */
[----:B0-----:R-:W-:Y:S01]  /*0f20*/  IMAD.HI R22, R20, 0x66666667, RZ ;  /* 0x6666666714167827 */ /* 0x001fe200078e02ff */
[----:B------:R-:W-:-:S02]  /*0f30*/  LEA R25, R18, R9, 0x2 ;  /* 0x0000000912197211 */ /* 0x000fc400078e10ff */
[----:B------:R-:W-:Y:S01]  /*0f40*/  ISETP.GE.AND P0, PT, R0, 0x40, PT ;  /* 0x000000400000780c */ /* 0x000fe20003f06270 */
[C---:B------:R-:W-:Y:S01]  /*0f50*/  IMAD.HI R23, R19.reuse, 0x66666667, RZ ;  /* 0x6666666713177827 */ /* 0x040fe200078e02ff */
[----:B------:R-:W-:Y:S02]  /*0f60*/  SHF.R.U32.HI R21, RZ, 0x1f, R22 ;  /* 0x0000001fff157819 */ /* 0x000fe40000011616 */
[----:B------:R-:W-:Y:S01]  /*0f70*/  ISETP.LT.AND P2, PT, R19, 0x500, !P0 ;  /* 0x000005001300780c */ /* 0x000fe20004741270 */
[----:B-1----:R-:W-:Y:S01]  /*0f80*/  IMAD.HI R3, R2, 0x66666667, RZ ;  /* 0x6666666702037827 */ /* 0x002fe200078e02ff */
[----:B------:R-:W-:Y:S02]  /*0f90*/  SHF.R.U32.HI R24, RZ, 0x1f, R23 ;  /* 0x0000001fff187819 */ /* 0x000fe40000011617 */
[----:B------:R-:W-:Y:S02]  /*0fa0*/  LEA.HI.SX32 R21, R22, R21, 0x19 ;  /* 0x0000001516157211 */ /* 0x000fe400078fcaff */
[----:B------:R-:W-:-:S02]  /*0fb0*/  SHF.R.U32.HI R26, RZ, 0x1f, R3 ;  /* 0x0000001fff1a7819 */ /* 0x000fc40000011603 */
[----:B------:R-:W-:Y:S01]  /*0fc0*/  LEA.HI.SX32 R22, R23, R24, 0x19 ;  /* 0x0000001817167211 */ /* 0x000fe200078fcaff */
[----:B------:R-:W-:Y:S01]  /*0fd0*/  IMAD R23, R21, -0x140, R20 ;  /* 0xfffffec015177824 */ /* 0x000fe200078e0214 */
[----:B------:R-:W-:Y:S02]  /*0fe0*/  LEA.HI.SX32 R3, R3, R26, 0x19 ;  /* 0x0000001a03037211 */ /* 0x000fe400078fcaff */
[----:B------:R-:W-:Y:S01]  /*0ff0*/  LOP3.LUT R24, R18, 0xc00, RZ, 0xfc, !PT ;  /* 0x00000c0012187812 */ /* 0x000fe200078efcff */
[----:B------:R-:W-:Y:S01]  /*1000*/  IMAD R19, R22, -0x140, R19 ;  /* 0xfffffec016137824 */ /* 0x000fe200078e0213 */
[----:B------:R-:W-:Y:S01]  /*1010*/  ISETP.LT.AND P1, PT, R20, 0x500, !P0 ;  /* 0x000005001400780c */ /* 0x000fe20004721270 */
[----:B------:R-:W-:Y:S01]  /*1020*/  LDS R4, [R16] ;  /* 0x0000000010047984 */ /* 0x000fe20000000800 */
[----:B------:R-:W-:Y:S01]  /*1030*/  ISETP.LT.AND P3, PT, R2, 0x500, !P0 ;  /* 0x000005000200780c */ /* 0x000fe20004761270 */
[----:B------:R-:W-:Y:S02]  /*1040*/  IMAD R19, R19, 0x40, R0 ;  /* 0x0000004013137824 */ /* 0x000fe400078e0200 */
[----:B------:R-:W-:Y:S02]  /*1050*/  LDS R5, [R16+0x4] ;  /* 0x0000040010057984 */ /* 0x000fe40000000800 */
[----:B------:R-:W-:-:S02]  /*1060*/  IMAD R19, R22, 0x14000, R19 ;  /* 0x0001400016137824 */ /* 0x000fc400078e0213 */
[----:B------:R-:W-:Y:S04]  /*1070*/  LDS R6, [R16+0x8] ;  /* 0x0000080010067984 */ /* 0x000fe80000000800 */
[----:B------:R-:W0:Y:S04]  /*1080*/  LDS R7, [R16+0xc] ;  /* 0x00000c0010077984 */ /* 0x000e280000000800 */
[----:B------:R-:W-:Y:S04]  /*1090*/  LDS R8, [R17+0x1000] ;  /* 0x0010000011087984 */ /* 0x000fe80000000800 */
[----:B------:R-:W-:Y:S04]  /*10a0*/  LDS R9, [R17+0x1004] ;  /* 0x0010040011097984 */ /* 0x000fe80000000800 */
[----:B------:R-:W-:Y:S04]  /*10b0*/  LDS R10, [R17+0x1008] ;  /* 0x00100800110a7984 */ /* 0x000fe80000000800 */
[----:B------:R1:W2:Y:S04]  /*10c0*/  LDS R11, [R17+0x100c] ;  /* 0x00100c00110b7984 */ /* 0x0002a80000000800 */
[----:B------:R-:W-:Y:S04]  /*10d0*/  LDS R12, [R25+0x2000] ;  /* 0x00200000190c7984 */ /* 0x000fe80000000800 */
[----:B------:R-:W-:Y:S01]  /*10e0*/  LDS R13, [R25+0x2004] ;  /* 0x00200400190d7984 */ /* 0x000fe20000000800 */
[----:B-1----:R-:W1:Y:S03]  /*10f0*/  LDC.64 R16, c[0x0][0x238] ;  /* 0x00008e00ff107b82 */ /* 0x002e660000000a00 */
[----:B------:R-:W-:Y:S04]  /*1100*/  LDS R14, [R25+0x2008] ;  /* 0x00200800190e7984 */ /* 0x000fe80000000800 */
[----:B------:R3:W4:Y:S02]  /*1110*/  LDS R15, [R25+0x200c] ;  /* 0x00200c00190f7984 */ /* 0x0007240000000800 */
[----:B---3--:R-:W-:Y:S01]  /*1120*/  IMAD R25, R3, -0x140, R2 ;  /* 0xfffffec003197824 */ /* 0x008fe200078e0202 */
[----:B------:R-:W-:-:S03]  /*1130*/  LOP3.LUT R2, R2, 0xc0, RZ, 0xfc, !PT ;  /* 0x000000c002027812 */ /* 0x000fc600078efcff */
[----:B------:R-:W-:Y:S01]  /*1140*/  IMAD R20, R25, 0x40, R0 ;  /* 0x0000004019147824 */ /* 0x000fe200078e0200 */
[----:B------:R-:W-:Y:S01]  /*1150*/  SHF.R.U32.HI R25, RZ, 0x2, R24 ;  /* 0x00000002ff197819 */ /* 0x000fe20000011618 */
[----:B------:R-:W-:Y:S01]  /*1160*/  IMAD R24, R23, 0x40, R0 ;  /* 0x0000004017187824 */ /* 0x000fe200078e0200 */
[----:B------:R-:W-:Y:S01]  /*1170*/  ISETP.LT.AND P0, PT, R2, 0x500, !P0 ;  /* 0x000005000200780c */ /* 0x000fe20004701270 */
[----:B------:R-:W-:Y:S01]  /*1180*/  IMAD R3, R3, 0x14000, R20 ;  /* 0x0001400003037824 */ /* 0x000fe200078e0214 */
[----:B------:R-:W-:Y:S01]  /*1190*/  LOP3.LUT R20, R25, 0x3fc, RZ, 0xc0, !PT ;  /* 0x000003fc19147812 */ /* 0x000fe200078ec0ff */
[----:B------:R-:W-:Y:S02]  /*11a0*/  IMAD R25, R21, 0x14000, R24 ;  /* 0x0001400015197824 */ /* 0x000fe400078e0218 */
[----:B-1----:R-:W-:Y:S01]  /*11b0*/  IMAD.WIDE R22, R19, 0x4, R16 ;  /* 0x0000000413167825 */ /* 0x002fe200078e0210 */
[----:B------:R-:W-:-:S03]  /*11c0*/  IADD3 R27, R20, UR4, RZ ;  /* 0x00000004141b7c10 */ /* 0x000fc6000fffe0ff */
[----:B------:R-:W-:-:S04]  /*11d0*/  IMAD.WIDE R20, R3, 0x4, R16 ;  /* 0x0000000403147825 */ /* 0x000fc800078e0210 */
[----:B------:R-:W-:Y:S01]  /*11e0*/  IMAD.WIDE R24, R25, 0x4, R16 ;  /* 0x0000000419187825 */ /* 0x000fe200078e0210 */
[----:B0-----:R0:W-:Y:S03]  /*11f0*/  @P3 STG.E.128 desc[UR6][R20.64], R4 ;  /* 0x0000000414003986 */ /* 0x0011e6000c101d06 */
[----:B------:R-:W-:Y:S01]  /*1200*/  IMAD R27, R18, 0x4, R27 ;  /* 0x00000004121b7824 */ /* 0x000fe200078e021b */
[----:B--2---:R0:W-:Y:S04]  /*1210*/  @P2 STG.E.128 desc[UR6][R22.64], R8 ;  /* 0x0000000816002986 */ /* 0x0041e8000c101d06 */
[----:B----4-:R0:W-:Y:S02]  /*1220*/  @P1 STG.E.128 desc[UR6][R24.64], R12 ;  /* 0x0000000c18001986 */ /* 0x0101e4000c101d06 */
[----:B0-----:R-:W-:Y:S05]  /*1230*/  @!P0 EXIT ;  /* 0x000000000000894d */ /* 0x001fea0003800000 */
[----:B0-----:R-:W-:Y:S01]  /*1240*/  LDS R4, [R27+0x3000] ;  /* 0x003000001b047984 */ /* 0x001fe20000000800 */
[----:B------:R-:W-:-:S03]  /*1250*/  IMAD.HI R3, R2, 0x66666667, RZ ;  /* 0x6666666702037827 */ /* 0x000fc600078e02ff */
[----:B------:R-:W-:Y:S02]  /*1260*/  LDS R5, [R27+0x3004] ;  /* 0x003004001b057984 */ /* 0x000fe40000000800 */
[----:B------:R-:W-:Y:S02]  /*1270*/  SHF.R.U32.HI R8, RZ, 0x1f, R3 ;  /* 0x0000001fff087819 */ /* 0x000fe40000011603 */
[----:B------:R-:W-:Y:S02]  /*1280*/  LDS R6, [R27+0x3008] ;  /* 0x003008001b067984 */ /* 0x000fe40000000800 */
[----:B------:R-:W-:Y:S02]  /*1290*/  LEA.HI.SX32 R3, R3, R8, 0x19 ;  /* 0x0000000803037211 */ /* 0x000fe400078fcaff */
[----:B------:R-:W0:Y:S03]  /*12a0*/  LDS R7, [R27+0x300c] ;  /* 0x00300c001b077984 */ /* 0x000e260000000800 */
[----:B------:R-:W-:-:S04]  /*12b0*/  IMAD R9, R3, -0x140, R2 ;  /* 0xfffffec003097824 */ /* 0x000fc800078e0202 */
[----:B------:R-:W-:-:S04]  /*12c0*/  IMAD R0, R9, 0x40, R0 ;  /* 0x0000004009007824 */ /* 0x000fc800078e0200 */
[----:B------:R-:W-:-:S04]  /*12d0*/  IMAD R3, R3, 0x14000, R0 ;  /* 0x0001400003037824 */ /* 0x000fc800078e0200 */
[----:B------:R-:W-:-:S05]  /*12e0*/  IMAD.WIDE R16, R3, 0x4, R16 ;  /* 0x0000000403107825 */ /* 0x000fca00078e0210 */
[----:B0-----:R-:W-:Y:S01]  /*12f0*/  STG.E.128 desc[UR6][R16.64], R4 ;  /* 0x0000000410007986 */ /* 0x001fe2000c101d06 */
[----:B------:R-:W-:Y:S05]  /*1300*/  EXIT ;  /* 0x000000000000794d */ /* 0x000fea0003800000 */
.L_x_0:
[----:B------:R-:W-:-:S00]  /*1310*/  BRA `(.L_x_0) ;  /* 0xfffffffc00fc7947 */ /* 0x000fc0000383ffff */
[----:B------:R-:W-:-:S00]  /*1320*/  NOP ;  /* 0x0000000000007918 */ /* 0x000fc00000000000 */
        /* <DEDUP_REMOVED lines=13> */
.L_x_1:


//--------------------- .nv.global.init           --------------------------
	.section	.nv.global.init,"aw",@progbits
.nv.global.init:
	.type		_$_str,@object
	.size		_$_str,(_$_str_$_2 - _$_str)
_$_str:
        /*0000*/ 	.byte	0x5f, 0x5f, 0x43, 0x55, 0x44, 0x41, 0x5f, 0x46, 0x54, 0x5a, 0x00
	.type		_$_str_$_2,@object
	.size		_$_str_$_2,(.L_1 - _$_str_$_2)
_$_str_$_2:
        /*000b*/ 	.byte	0x5f, 0x5f, 0x43, 0x55, 0x44, 0x41, 0x5f, 0x50, 0x52, 0x45, 0x43, 0x5f, 0x53, 0x51, 0x52, 0x54
        /*001b*/ 	.byte	0x00
.L_1:


//--------------------- .nv.shared.triton_poi_fused__native_batch_norm_legit_no_training_relu_42 --------------------------
	.section	.nv.shared.triton_poi_fused__native_batch_norm_legit_no_training_relu_42,"aw",@nobits
	.sectionflags	@""
	.align	16
	.zero		1024


//--------------------- .nv.constant0.triton_poi_fused__native_batch_norm_legit_no_training_relu_42 --------------------------
	.section	.nv.constant0.triton_poi_fused__native_batch_norm_legit_no_training_relu_42,"a",@progbits
	.sectionflags	@""
	.align	4
.nv.constant0.triton_poi_fused__native_batch_norm_legit_no_training_relu_42:
	.zero		584
